//
// Generated by NVIDIA NVVM Compiler
//
// Compiler Build ID: CL-36424714
// Cuda compilation tools, release 13.0, V13.0.88
// Based on NVVM 20.0.0
//

.version 9.0
.target sm_100
.address_size 64

	// .globl	_Z9matrixMulPiS_S_i

.visible .entry _Z9matrixMulPiS_S_i(
	.param .u64 .ptr .align 1 _Z9matrixMulPiS_S_i_param_0,
	.param .u64 .ptr .align 1 _Z9matrixMulPiS_S_i_param_1,
	.param .u64 .ptr .align 1 _Z9matrixMulPiS_S_i_param_2,
	.param .u32 _Z9matrixMulPiS_S_i_param_3
)
{
	.reg .pred 	%p<12>;
	.reg .b32 	%r<95>;
	.reg .b64 	%rd<66>;

	ld.param.u64 	%rd15, [_Z9matrixMulPiS_S_i_param_0];
	ld.param.u64 	%rd16, [_Z9matrixMulPiS_S_i_param_1];
	ld.param.u64 	%rd14, [_Z9matrixMulPiS_S_i_param_2];
	ld.param.u32 	%r25, [_Z9matrixMulPiS_S_i_param_3];
	cvta.to.global.u64 	%rd1, %rd16;
	cvta.to.global.u64 	%rd2, %rd15;
	mov.u32 	%r26, %ctaid.y;
	mov.u32 	%r27, %ntid.y;
	mov.u32 	%r28, %tid.y;
	mad.lo.s32 	%r1, %r26, %r27, %r28;
	mov.u32 	%r29, %ctaid.x;
	mov.u32 	%r30, %ntid.x;
	mov.u32 	%r31, %tid.x;
	mad.lo.s32 	%r2, %r29, %r30, %r31;
	max.s32 	%r32, %r1, %r2;
	setp.ge.s32 	%p1, %r32, %r25;
	setp.lt.s32 	%p2, %r25, 1;
	or.pred  	%p3, %p1, %p2;
	@%p3 bra 	$L__BB0_12;
	cvta.to.global.u64 	%rd17, %rd14;
	mul.lo.s32 	%r3, %r25, %r1;
	add.s32 	%r34, %r3, %r2;
	mul.wide.s32 	%rd18, %r34, 4;
	add.s64 	%rd3, %rd17, %rd18;
	ld.global.u32 	%r89, [%rd3];
	and.b32  	%r5, %r25, 7;
	setp.lt.u32 	%p4, %r25, 8;
	mov.b32 	%r92, 0;
	@%p4 bra 	$L__BB0_4;
	and.b32  	%r35, %r25, 2147483640;
	neg.s32 	%r87, %r35;
	mul.wide.u32 	%rd19, %r25, 4;
	add.s64 	%rd4, %rd1, %rd19;
	mul.wide.u32 	%rd20, %r25, 8;
	add.s64 	%rd5, %rd1, %rd20;
	mul.wide.u32 	%rd21, %r25, 12;
	add.s64 	%rd6, %rd1, %rd21;
	mul.wide.u32 	%rd22, %r25, 16;
	add.s64 	%rd7, %rd1, %rd22;
	mul.wide.u32 	%rd23, %r25, 20;
	add.s64 	%rd8, %rd1, %rd23;
	mul.wide.u32 	%rd24, %r25, 24;
	add.s64 	%rd9, %rd1, %rd24;
	mul.wide.u32 	%rd25, %r25, 28;
	add.s64 	%rd10, %rd1, %rd25;
	mul.wide.u32 	%rd26, %r3, 4;
	add.s64 	%rd27, %rd26, %rd2;
	add.s64 	%rd65, %rd27, 16;
	mov.u32 	%r86, %r2;
$L__BB0_3:
	.pragma "nounroll";
	and.b32  	%r92, %r25, 2147483640;
	mul.wide.s32 	%rd28, %r86, 4;
	add.s64 	%rd29, %rd4, %rd28;
	add.s64 	%rd30, %rd5, %rd28;
	add.s64 	%rd31, %rd6, %rd28;
	add.s64 	%rd32, %rd7, %rd28;
	add.s64 	%rd33, %rd8, %rd28;
	add.s64 	%rd34, %rd9, %rd28;
	add.s64 	%rd35, %rd10, %rd28;
	add.s64 	%rd36, %rd1, %rd28;
	ld.global.u32 	%r36, [%rd65+-16];
	ld.global.u32 	%r37, [%rd36];
	mad.lo.s32 	%r38, %r37, %r36, %r89;
	st.global.u32 	[%rd3], %r38;
	ld.global.u32 	%r39, [%rd65+-12];
	ld.global.u32 	%r40, [%rd29];
	mad.lo.s32 	%r41, %r40, %r39, %r38;
	st.global.u32 	[%rd3], %r41;
	ld.global.u32 	%r42, [%rd65+-8];
	ld.global.u32 	%r43, [%rd30];
	mad.lo.s32 	%r44, %r43, %r42, %r41;
	st.global.u32 	[%rd3], %r44;
	ld.global.u32 	%r45, [%rd65+-4];
	ld.global.u32 	%r46, [%rd31];
	mad.lo.s32 	%r47, %r46, %r45, %r44;
	st.global.u32 	[%rd3], %r47;
	ld.global.u32 	%r48, [%rd65];
	ld.global.u32 	%r49, [%rd32];
	mad.lo.s32 	%r50, %r49, %r48, %r47;
	st.global.u32 	[%rd3], %r50;
	ld.global.u32 	%r51, [%rd65+4];
	ld.global.u32 	%r52, [%rd33];
	mad.lo.s32 	%r53, %r52, %r51, %r50;
	st.global.u32 	[%rd3], %r53;
	ld.global.u32 	%r54, [%rd65+8];
	ld.global.u32 	%r55, [%rd34];
	mad.lo.s32 	%r56, %r55, %r54, %r53;
	st.global.u32 	[%rd3], %r56;
	ld.global.u32 	%r57, [%rd65+12];
	ld.global.u32 	%r58, [%rd35];
	mad.lo.s32 	%r89, %r58, %r57, %r56;
	st.global.u32 	[%rd3], %r89;
	add.s32 	%r87, %r87, 8;
	shl.b32 	%r59, %r25, 3;
	add.s32 	%r86, %r86, %r59;
	add.s64 	%rd65, %rd65, 32;
	setp.ne.s32 	%p5, %r87, 0;
	@%p5 bra 	$L__BB0_3;
$L__BB0_4:
	setp.eq.s32 	%p6, %r5, 0;
	@%p6 bra 	$L__BB0_12;
	and.b32  	%r16, %r25, 3;
	setp.lt.u32 	%p7, %r5, 4;
	@%p7 bra 	$L__BB0_7;
	add.s32 	%r60, %r92, %r3;
	mul.wide.u32 	%rd37, %r60, 4;
	add.s64 	%rd38, %rd2, %rd37;
	ld.global.u32 	%r61, [%rd38];
	mad.lo.s32 	%r62, %r92, %r25, %r2;
	mul.wide.s32 	%rd39, %r62, 4;
	add.s64 	%rd40, %rd1, %rd39;
	ld.global.u32 	%r63, [%rd40];
	mad.lo.s32 	%r64, %r63, %r61, %r89;
	st.global.u32 	[%rd3], %r64;
	cvt.u64.u32 	%rd41, %r3;
	cvt.u64.u32 	%rd42, %r92;
	add.s64 	%rd43, %rd42, %rd41;
	shl.b64 	%rd44, %rd43, 2;
	add.s64 	%rd45, %rd2, %rd44;
	ld.global.u32 	%r65, [%rd45+4];
	mul.wide.u32 	%rd46, %r25, 4;
	add.s64 	%rd47, %rd40, %rd46;
	ld.global.u32 	%r66, [%rd47];
	mad.lo.s32 	%r67, %r66, %r65, %r64;
	st.global.u32 	[%rd3], %r67;
	ld.global.u32 	%r68, [%rd45+8];
	add.s64 	%rd48, %rd47, %rd46;
	ld.global.u32 	%r69, [%rd48];
	mad.lo.s32 	%r70, %r69, %r68, %r67;
	st.global.u32 	[%rd3], %r70;
	ld.global.u32 	%r71, [%rd45+12];
	add.s64 	%rd49, %rd48, %rd46;
	ld.global.u32 	%r72, [%rd49];
	mad.lo.s32 	%r89, %r72, %r71, %r70;
	st.global.u32 	[%rd3], %r89;
	add.s32 	%r92, %r92, 4;
$L__BB0_7:
	setp.eq.s32 	%p8, %r16, 0;
	@%p8 bra 	$L__BB0_12;
	setp.eq.s32 	%p9, %r16, 1;
	@%p9 bra 	$L__BB0_10;
	add.s32 	%r73, %r92, %r3;
	mul.wide.u32 	%rd50, %r73, 4;
	add.s64 	%rd51, %rd2, %rd50;
	ld.global.u32 	%r74, [%rd51];
	mad.lo.s32 	%r75, %r92, %r25, %r2;
	mul.wide.s32 	%rd52, %r75, 4;
	add.s64 	%rd53, %rd1, %rd52;
	ld.global.u32 	%r76, [%rd53];
	mad.lo.s32 	%r77, %r76, %r74, %r89;
	st.global.u32 	[%rd3], %r77;
	cvt.u64.u32 	%rd54, %r3;
	cvt.u64.u32 	%rd55, %r92;
	add.s64 	%rd56, %rd55, %rd54;
	shl.b64 	%rd57, %rd56, 2;
	add.s64 	%rd58, %rd2, %rd57;
	ld.global.u32 	%r78, [%rd58+4];
	mul.wide.u32 	%rd59, %r25, 4;
	add.s64 	%rd60, %rd53, %rd59;
	ld.global.u32 	%r79, [%rd60];
	mad.lo.s32 	%r89, %r79, %r78, %r77;
	st.global.u32 	[%rd3], %r89;
	add.s32 	%r92, %r92, 2;
$L__BB0_10:
	and.b32  	%r80, %r25, 1;
	setp.eq.b32 	%p10, %r80, 1;
	not.pred 	%p11, %p10;
	@%p11 bra 	$L__BB0_12;
	add.s32 	%r81, %r92, %r3;
	mul.wide.u32 	%rd61, %r81, 4;
	add.s64 	%rd62, %rd2, %rd61;
	ld.global.u32 	%r82, [%rd62];
	mad.lo.s32 	%r83, %r92, %r25, %r2;
	mul.wide.s32 	%rd63, %r83, 4;
	add.s64 	%rd64, %rd1, %rd63;
	ld.global.u32 	%r84, [%rd64];
	mad.lo.s32 	%r85, %r84, %r82, %r89;
	st.global.u32 	[%rd3], %r85;
$L__BB0_12:
	ret;

}


// ===== COMPILED SASS (sm_100) =====

	.target	sm_100

	.elftype	@"ET_EXEC"


//--------------------- .note.nv.tkinfo           --------------------------
	.section	.note.nv.tkinfo,"",@"SHT_NOTE"
	.sectionflags	@"SHF_NOTE_NV_TKINFO"
	.tkinfo
        /*0018*/ 	.word	0x00000002
        /*0030*/ 	.string	""
        /*0030*/ 	.string	"ptxas"
        /*0030*/ 	.string	"Cuda compilation tools, release 13.0, V13.0.88"
        /*0030*/ 	.string	"Build cuda_13.0.r13.0/compiler.36424714_0"
        /*0030*/ 	.string	"-arch sm_100 -m 64 "



//--------------------- .note.nv.cuinfo           --------------------------
	.section	.note.nv.cuinfo,"",@"SHT_NOTE"
	.sectionflags	@"SHF_NOTE_NV_CUINFO"
        /*0018*/ 	.short	0x0002
        /*001a*/ 	.short	0x0064
        /*001c*/ 	.short	0x0082
	.zero		2


//--------------------- .nv.info                  --------------------------
	.section	.nv.info,"",@"SHT_CUDA_INFO"
	.align	4


	//----- nvinfo : EIATTR_REGCOUNT
	.align		4
        /*0000*/ 	.byte	0x04, 0x2f
        /*0002*/ 	.short	(.L_1 - .L_0)
	.align		4
.L_0:
        /*0004*/ 	.word	index@(_Z9matrixMulPiS_S_i)
        /*0008*/ 	.word	0x00000018


	//----- nvinfo : EIATTR_FRAME_SIZE
	.align		4
.L_1:
        /*000c*/ 	.byte	0x04, 0x11
        /*000e*/ 	.short	(.L_3 - .L_2)
	.align		4
.L_2:
        /*0010*/ 	.word	index@(_Z9matrixMulPiS_S_i)
        /*0014*/ 	.word	0x00000000


	//----- nvinfo : EIATTR_MIN_STACK_SIZE
	.align		4
.L_3:
        /*0018*/ 	.byte	0x04, 0x12
        /*001a*/ 	.short	(.L_5 - .L_4)
	.align		4
.L_4:
        /*001c*/ 	.word	index@(_Z9matrixMulPiS_S_i)
        /*0020*/ 	.word	0x00000000
.L_5:


//--------------------- .nv.compat                --------------------------
	.section	.nv.compat,"",@"SHT_CUDA_COMPAT_INFO"
	.align	4
        /*0000*/ 	.byte	0x02, 0x09, 0x00, 0x00, 0x02, 0x02, 0x01, 0x00, 0x02, 0x05, 0x05, 0x00, 0x03, 0x07, 0x01, 0x01
        /*0010*/ 	.byte	0x02, 0x03, 0x00, 0x00, 0x02, 0x06, 0x01, 0x00, 0x04, 0x0b, 0x08, 0x00, 0x09, 0x00, 0x00, 0x00
        /*0020*/ 	.byte	0x00, 0x00, 0x00, 0x00


//--------------------- .nv.info._Z9matrixMulPiS_S_i --------------------------
	.section	.nv.info._Z9matrixMulPiS_S_i,"",@"SHT_CUDA_INFO"
	.sectionflags	@""
	.align	4


	//----- nvinfo : EIATTR_CUDA_API_VERSION
	.align		4
        /*0000*/ 	.byte	0x04, 0x37
        /*0002*/ 	.short	(.L_7 - .L_6)
.L_6:
        /*0004*/ 	.word	0x00000082


	//----- nvinfo : EIATTR_KPARAM_INFO
	.align		4
.L_7:
        /*0008*/ 	.byte	0x04, 0x17
        /*000a*/ 	.short	(.L_9 - .L_8)
.L_8:
        /*000c*/ 	.word	0x00000000
        /*0010*/ 	.short	0x0003
        /*0012*/ 	.short	0x0018
        /*0014*/ 	.byte	0x00, 0xf0, 0x11, 0x00


	//----- nvinfo : EIATTR_KPARAM_INFO
	.align		4
.L_9:
        /*0018*/ 	.byte	0x04, 0x17
        /*001a*/ 	.short	(.L_11 - .L_10)
.L_10:
        /*001c*/ 	.word	0x00000000
        /*0020*/ 	.short	0x0002
        /*0022*/ 	.short	0x0010
        /*0024*/ 	.byte	0x00, 0xf5, 0x21, 0x00


	//----- nvinfo : EIATTR_KPARAM_INFO
	.align		4
.L_11:
        /*0028*/ 	.byte	0x04, 0x17
        /*002a*/ 	.short	(.L_13 - .L_12)
.L_12:
        /*002c*/ 	.word	0x00000000
        /*0030*/ 	.short	0x0001
        /*0032*/ 	.short	0x0008
        /*0034*/ 	.byte	0x00, 0xf5, 0x21, 0x00


	//----- nvinfo : EIATTR_KPARAM_INFO
	.align		4
.L_13:
        /*0038*/ 	.byte	0x04, 0x17
        /*003a*/ 	.short	(.L_15 - .L_14)
.L_14:
        /*003c*/ 	.word	0x00000000
        /*0040*/ 	.short	0x0000
        /*0042*/ 	.short	0x0000
        /*0044*/ 	.byte	0x00, 0xf5, 0x21, 0x00


	//----- nvinfo : EIATTR_SPARSE_MMA_MASK
	.align		4
.L_15:
        /*0048*/ 	.byte	0x03, 0x50
        /*004a*/ 	.short	0x0000


	//----- nvinfo : EIATTR_MAXREG_COUNT
	.align		4
        /*004c*/ 	.byte	0x03, 0x1b
        /*004e*/ 	.short	0x00ff


	//----- nvinfo : EIATTR_MERCURY_ISA_VERSION
	.align		4
        /*0050*/ 	.byte	0x03, 0x5f
        /*0052*/ 	.short	0x0101


	//----- nvinfo : EIATTR_VRC_CTA_INIT_COUNT
	.align		4
        /*0054*/ 	.byte	0x02, 0x4a
	.zero		1
	.zero		1


	//----- nvinfo : EIATTR_EXIT_INSTR_OFFSETS
	.align		4
        /*0058*/ 	.byte	0x04, 0x1c
        /*005a*/ 	.short	(.L_17 - .L_16)


	//   ....[0]....
.L_16:
        /*005c*/ 	.word	0x000000e0


	//   ....[1]....
        /*0060*/ 	.word	0x00000650


	//   ....[2]....
        /*0064*/ 	.word	0x000008c0


	//   ....[3]....
        /*0068*/ 	.word	0x00000a80


	//   ....[4]....
        /*006c*/ 	.word	0x00000b30


	//----- nvinfo : EIATTR_CBANK_PARAM_SIZE
	.align		4
.L_17:
        /*0070*/ 	.byte	0x03, 0x19
        /*0072*/ 	.short	0x001c


	//----- nvinfo : EIATTR_PARAM_CBANK
	.align		4
        /*0074*/ 	.byte	0x04, 0x0a
        /*0076*/ 	.short	(.L_19 - .L_18)
	.align		4
.L_18:
        /*0078*/ 	.word	index@(.nv.constant0._Z9matrixMulPiS_S_i)
        /*007c*/ 	.short	0x0380
        /*007e*/ 	.short	0x001c


	//----- nvinfo : EIATTR_SW_WAR
	.align		4
.L_19:
        /*0080*/ 	.byte	0x04, 0x36
        /*0082*/ 	.short	(.L_21 - .L_20)
.L_20:
        /*0084*/ 	.word	0x00000008
.L_21:


//--------------------- .nv.callgraph             --------------------------
	.section	.nv.callgraph,"",@"SHT_CUDA_CALLGRAPH"
	.align	4
	.sectionentsize	8
	.align		4
        /*0000*/ 	.word	0x00000000
	.align		4
        /*0004*/ 	.word	0xffffffff
	.align		4
        /*0008*/ 	.word	0x00000000
	.align		4
        /*000c*/ 	.word	0xfffffffe
	.align		4
        /*0010*/ 	.word	0x00000000
	.align		4
        /*0014*/ 	.word	0xfffffffd
	.align		4
        /*0018*/ 	.word	0x00000000
	.align		4
        /*001c*/ 	.word	0xfffffffc


//--------------------- .text._Z9matrixMulPiS_S_i --------------------------
	.section	.text._Z9matrixMulPiS_S_i,"ax",@progbits
	.align	128
        .global         _Z9matrixMulPiS_S_i
        .type           _Z9matrixMulPiS_S_i,@function
        .size           _Z9matrixMulPiS_S_i,(.L_x_5 - _Z9matrixMulPiS_S_i)
        .other          _Z9matrixMulPiS_S_i,@"STO_CUDA_ENTRY STV_DEFAULT"
_Z9matrixMulPiS_S_i:
.text._Z9matrixMulPiS_S_i:
[----:B------:R-:W-:Y:S01]  /*0000*/  LDC R1, c[0x0][0x37c] ;  /* 0x0000df00ff017b82 */ /* 0x000fe20000000800 */
[----:B------:R-:W0:Y:S07]  /*0010*/  S2R R0, SR_TID.Y ;  /* 0x0000000000007919 */ /* 0x000e2e0000002200 */
[----:B------:R-:W0:Y:S01]  /*0020*/  S2UR UR4, SR_CTAID.Y ;  /* 0x00000000000479c3 */ /* 0x000e220000002600 */
[----:B------:R-:W1:Y:S01]  /*0030*/  LDCU UR18, c[0x0][0x398] ;  /* 0x00007300ff1277ac */ /* 0x000e620008000800 */
[----:B------:R-:W2:Y:S06]  /*0040*/  S2R R3, SR_TID.X ;  /* 0x0000000000037919 */ /* 0x000eac0000002100 */
[----:B------:R-:W0:Y:S08]  /*0050*/  LDC R5, c[0x0][0x364] ;  /* 0x0000d900ff057b82 */ /* 0x000e300000000800 */
[----:B------:R-:W2:Y:S01]  /*0060*/  S2UR UR5, SR_CTAID.X ;  /* 0x00000000000579c3 */ /* 0x000ea20000002500 */
[----:B-1----:R-:W-:-:S07]  /*0070*/  UISETP.GE.AND UP0, UPT, UR18, 0x1, UPT ;  /* 0x000000011200788c */ /* 0x002fce000bf06270 */
[----:B------:R-:W2:Y:S01]  /*0080*/  LDC R2, c[0x0][0x360] ;  /* 0x0000d800ff027b82 */ /* 0x000ea20000000800 */
[----:B------:R-:W-:Y:S01]  /*0090*/  PLOP3.LUT P0, PT, PT, PT, UP0, 0x80, 0x8 ;  /* 0x000000000008781c */ /* 0x000fe20003f0f008 */
[----:B0-----:R-:W-:Y:S02]  /*00a0*/  IMAD R5, R5, UR4, R0 ;  /* 0x0000000405057c24 */ /* 0x001fe4000f8e0200 */
[----:B--2---:R-:W-:-:S05]  /*00b0*/  IMAD R0, R2, UR5, R3 ;  /* 0x0000000502007c24 */ /* 0x004fca000f8e0203 */
[----:B------:R-:W-:-:S04]  /*00c0*/  VIMNMX R2, PT, PT, R5, R0, !PT ;  /* 0x0000000005027248 */ /* 0x000fc80007fe0100 */
[----:B------:R-:W-:-:S13]  /*00d0*/  ISETP.GE.OR P0, PT, R2, UR18, !P0 ;  /* 0x0000001202007c0c */ /* 0x000fda000c706670 */
[----:B------:R-:W-:Y:S05]  /*00e0*/  @P0 EXIT ;  /* 0x000000000000094d */ /* 0x000fea0003800000 */
[----:B------:R-:W0:Y:S01]  /*00f0*/  LDC.64 R2, c[0x0][0x390] ;  /* 0x0000e400ff027b82 */ /* 0x000e220000000a00 */
[----:B------:R-:W1:Y:S01]  /*0100*/  LDCU.64 UR16, c[0x0][0x358] ;  /* 0x00006b00ff1077ac */ /* 0x000e620008000a00 */
[----:B------:R-:W-:-:S05]  /*0110*/  IMAD R5, R5, UR18, RZ ;  /* 0x0000001205057c24 */ /* 0x000fca000f8e02ff */
[----:B------:R-:W-:-:S05]  /*0120*/  IADD3 R7, PT, PT, R0, R5, RZ ;  /* 0x0000000500077210 */ /* 0x000fca0007ffe0ff */
[----:B0-----:R-:W-:-:S05]  /*0130*/  IMAD.WIDE R2, R7, 0x4, R2 ;  /* 0x0000000407027825 */ /* 0x001fca00078e0202 */
[----:B-1----:R0:W5:Y:S01]  /*0140*/  LDG.E R7, desc[UR16][R2.64] ;  /* 0x0000001002077981 */ /* 0x002162000c1e1900 */
[----:B------:R-:W-:Y:S01]  /*0150*/  UISETP.GE.U32.AND UP0, UPT, UR18, 0x8, UPT ;  /* 0x000000081200788c */ /* 0x000fe2000bf06070 */
[----:B------:R-:W-:-:S08]  /*0160*/  HFMA2 R4, -RZ, RZ, 0, 0 ;  /* 0x00000000ff047431 */ /* 0x000fd000000001ff */
[----:B0-----:R-:W-:Y:S05]  /*0170*/  BRA.U !UP0, `(.L_x_0) ;  /* 0x00000005082c7547 */ /* 0x001fea000b800000 */
[----:B------:R-:W0:Y:S01]  /*0180*/  LDCU.128 UR20, c[0x0][0x380] ;  /* 0x00007000ff1477ac */ /* 0x000e220008000c00 */
[----:B------:R-:W-:Y:S01]  /*0190*/  MOV R4, R0 ;  /* 0x0000000000047202 */ /* 0x000fe20000000f00 */
[----:B------:R-:W-:-:S04]  /*01a0*/  ULOP3.LUT UR4, UR18, 0x7ffffff8, URZ, 0xc0, !UPT ;  /* 0x7ffffff812047892 */ /* 0x000fc8000f8ec0ff */
[----:B------:R-:W-:Y:S01]  /*01b0*/  UIADD3 UR4, UPT, UPT, -UR4, URZ, URZ ;  /* 0x000000ff04047290 */ /* 0x000fe2000fffe1ff */
[----:B0-----:R-:W-:Y:S01]  /*01c0*/  MOV R8, UR20 ;  /* 0x0000001400087c02 */ /* 0x001fe20008000f00 */
[----:B------:R-:W-:Y:S01]  /*01d0*/  UIMAD.WIDE.U32 UR6, UR18, 0xc, UR22 ;  /* 0x0000000c120678a5 */ /* 0x000fe2000f8e0016 */
[----:B------:R-:W-:Y:S01]  /*01e0*/  MOV R9, UR21 ;  /* 0x0000001500097c02 */ /* 0x000fe20008000f00 */
[----:B------:R-:W-:Y:S02]  /*01f0*/  UIMAD.WIDE.U32 UR8, UR18, 0x10, UR22 ;  /* 0x00000010120878a5 */ /* 0x000fe4000f8e0016 */
[----:B------:R-:W-:Y:S01]  /*0200*/  UIMAD.WIDE.U32 UR10, UR18, 0x14, UR22 ;  /* 0x00000014120a78a5 */ /* 0x000fe2000f8e0016 */
[----:B------:R-:W-:Y:S01]  /*0210*/  IMAD.WIDE.U32 R8, R5, 0x4, R8 ;  /* 0x0000000405087825 */ /* 0x000fe200078e0008 */
[----:B------:R-:W-:Y:S02]  /*0220*/  UIMAD.WIDE.U32 UR12, UR18, 0x18, UR22 ;  /* 0x00000018120c78a5 */ /* 0x000fe4000f8e0016 */
[----:B------:R-:W-:Y:S01]  /*0230*/  UIMAD.WIDE.U32 UR14, UR18, 0x1c, UR22 ;  /* 0x0000001c120e78a5 */ /* 0x000fe2000f8e0016 */
[----:B------:R-:W-:-:S04]  /*0240*/  IADD3 R6, P0, PT, R8, 0x10, RZ ;  /* 0x0000001008067810 */ /* 0x000fc80007f1e0ff */
[----:B------:R-:W-:-:S09]  /*0250*/  IADD3.X R9, PT, PT, RZ, R9, RZ, P0, !PT ;  /* 0x00000009ff097210 */ /* 0x000fd200007fe4ff */
.L_x_1:
[----:B------:R-:W-:Y:S02]  /*0260*/  MOV R11, 0x4 ;  /* 0x00000004000b7802 */ /* 0x000fe40000000f00 */
[----:B------:R-:W-:-:S03]  /*0270*/  MOV R8, R6 ;  /* 0x0000000600087202 */ /* 0x000fc60000000f00 */
[----:B------:R-:W-:Y:S02]  /*0280*/  IMAD.WIDE R10, R4, R11, UR22 ;  /* 0x00000016040a7e25 */ /* 0x000fe4000f8e020b */
[----:B------:R-:W2:Y:S04]  /*0290*/  LDG.E R6, desc[UR16][R8.64+-0x10] ;  /* 0xfffff01008067981 */ /* 0x000ea8000c1e1900 */
[----:B------:R-:W2:Y:S01]  /*02a0*/  LDG.E R10, desc[UR16][R10.64] ;  /* 0x000000100a0a7981 */ /* 0x000ea2000c1e1900 */
[----:B------:R-:W-:-:S06]  /*02b0*/  UIMAD.WIDE.U32 UR20, UR18, 0x4, UR22 ;  /* 0x00000004121478a5 */ /* 0x000fcc000f8e0016 */
[----:B------:R-:W-:Y:S02]  /*02c0*/  MOV R12, UR20 ;  /* 0x00000014000c7c02 */ /* 0x000fe40008000f00 */
[----:B------:R-:W-:Y:S01]  /*02d0*/  MOV R13, UR21 ;  /* 0x00000015000d7c02 */ /* 0x000fe20008000f00 */
[----:B--2--5:R-:W-:Y:S02]  /*02e0*/  IMAD R15, R6, R10, R7 ;  /* 0x0000000a060f7224 */ /* 0x024fe400078e0207 */
[----:B-1----:R-:W-:-:S03]  /*02f0*/  IMAD.WIDE R6, R4, 0x4, R12 ;  /* 0x0000000404067825 */ /* 0x002fc600078e020c */
[----:B------:R0:W-:Y:S04]  /*0300*/  STG.E desc[UR16][R2.64], R15 ;  /* 0x0000000f02007986 */ /* 0x0001e8000c101910 */
[----:B------:R-:W2:Y:S04]  /*0310*/  LDG.E R6, desc[UR16][R6.64] ;  /* 0x0000001006067981 */ /* 0x000ea8000c1e1900 */
[----:B------:R-:W2:Y:S01]  /*0320*/  LDG.E R14, desc[UR16][R8.64+-0xc] ;  /* 0xfffff410080e7981 */ /* 0x000ea2000c1e1900 */
[----:B------:R-:W-:-:S06]  /*0330*/  UIMAD.WIDE.U32 UR20, UR18, 0x8, UR22 ;  /* 0x00000008121478a5 */ /* 0x000fcc000f8e0016 */
[----:B------:R-:W-:Y:S02]  /*0340*/  MOV R12, UR20 ;  /* 0x00000014000c7c02 */ /* 0x000fe40008000f00 */
[----:B------:R-:W-:-:S03]  /*0350*/  MOV R13, UR21 ;  /* 0x00000015000d7c02 */ /* 0x000fc60008000f00 */
[----:B------:R-:W-:-:S04]  /*0360*/  IMAD.WIDE R10, R4, 0x4, R12 ;  /* 0x00000004040a7825 */ /* 0x000fc800078e020c */
[----:B--2---:R-:W-:-:S05]  /*0370*/  IMAD R17, R14, R6, R15 ;  /* 0x000000060e117224 */ /* 0x004fca00078e020f */
[----:B------:R1:W-:Y:S04]  /*0380*/  STG.E desc[UR16][R2.64], R17 ;  /* 0x0000001102007986 */ /* 0x0003e8000c101910 */
[----:B------:R-:W0:Y:S04]  /*0390*/  LDG.E R10, desc[UR16][R10.64] ;  /* 0x000000100a0a7981 */ /* 0x000e28000c1e1900 */
[----:B------:R-:W0:Y:S01]  /*03a0*/  LDG.E R12, desc[UR16][R8.64+-0x8] ;  /* 0xfffff810080c7981 */ /* 0x000e22000c1e1900 */
[----:B------:R-:W-:-:S05]  /*03b0*/  HFMA2 R13, -RZ, RZ, 0, 2.384185791015625e-07 ;  /* 0x00000004ff0d7431 */ /* 0x000fca00000001ff */
[----:B------:R-:W-:-:S04]  /*03c0*/  IMAD.WIDE R6, R4, R13, UR6 ;  /* 0x0000000604067e25 */ /* 0x000fc8000f8e020d */
[----:B0-----:R-:W-:-:S05]  /*03d0*/  IMAD R15, R12, R10, R17 ;  /* 0x0000000a0c0f7224 */ /* 0x001fca00078e0211 */
[----:B------:R0:W-:Y:S04]  /*03e0*/  STG.E desc[UR16][R2.64], R15 ;  /* 0x0000000f02007986 */ /* 0x0001e8000c101910 */
[----:B------:R-:W2:Y:S04]  /*03f0*/  LDG.E R6, desc[UR16][R6.64] ;  /* 0x0000001006067981 */ /* 0x000ea8000c1e1900 */
[----:B------:R-:W2:Y:S02]  /*0400*/  LDG.E R12, desc[UR16][R8.64+-0x4] ;  /* 0xfffffc10080c7981 */ /* 0x000ea4000c1e1900 */
[----:B--2---:R-:W-:-:S02]  /*0410*/  IMAD R19, R12, R6, R15 ;  /* 0x000000060c137224 */ /* 0x004fc400078e020f */
[----:B------:R-:W-:-:S03]  /*0420*/  IMAD.WIDE R12, R4, R13, UR8 ;  /* 0x00000008040c7e25 */ /* 0x000fc6000f8e020d */
[----:B------:R2:W-:Y:S04]  /*0430*/  STG.E desc[UR16][R2.64], R19 ;  /* 0x0000001302007986 */ /* 0x0005e8000c101910 */
[----:B------:R-:W1:Y:S04]  /*0440*/  LDG.E R12, desc[UR16][R12.64] ;  /* 0x000000100c0c7981 */ /* 0x000e68000c1e1900 */
[----:B------:R-:W1:Y:S01]  /*0450*/  LDG.E R10, desc[UR16][R8.64] ;  /* 0x00000010080a7981 */ /* 0x000e62000c1e1900 */
[----:B------:R-:W-:Y:S01]  /*0460*/  MOV R11, 0x4 ;  /* 0x00000004000b7802 */ /* 0x000fe20000000f00 */
[----:B-1----:R-:W-:-:S04]  /*0470*/  IMAD R17, R10, R12, R19 ;  /* 0x0000000c0a117224 */ /* 0x002fc800078e0213 */
[----:B------:R-:W-:Y:S01]  /*0480*/  IMAD.WIDE R10, R4, R11, UR10 ;  /* 0x0000000a040a7e25 */ /* 0x000fe2000f8e020b */
[----:B------:R1:W-:Y:S05]  /*0490*/  STG.E desc[UR16][R2.64], R17 ;  /* 0x0000001102007986 */ /* 0x0003ea000c101910 */
[----:B------:R-:W3:Y:S04]  /*04a0*/  LDG.E R10, desc[UR16][R10.64] ;  /* 0x000000100a0a7981 */ /* 0x000ee8000c1e1900 */
[----:B------:R-:W3:Y:S01]  /*04b0*/  LDG.E R6, desc[UR16][R8.64+0x4] ;  /* 0x0000041008067981 */ /* 0x000ee2000c1e1900 */
[----:B0-----:R-:W-:-:S04]  /*04c0*/  IMAD.MOV.U32 R15, RZ, RZ, 0x4 ;  /* 0x00000004ff0f7424 */ /* 0x001fc800078e00ff */
[----:B------:R-:W-:-:S04]  /*04d0*/  IMAD.WIDE R14, R4, R15, UR12 ;  /* 0x0000000c040e7e25 */ /* 0x000fc8000f8e020f */
[----:B---3--:R-:W-:-:S05]  /*04e0*/  IMAD R21, R6, R10, R17 ;  /* 0x0000000a06157224 */ /* 0x008fca00078e0211 */
[----:B------:R1:W-:Y:S04]  /*04f0*/  STG.E desc[UR16][R2.64], R21 ;  /* 0x0000001502007986 */ /* 0x0003e8000c101910 */
[----:B------:R-:W2:Y:S04]  /*0500*/  LDG.E R14, desc[UR16][R14.64] ;  /* 0x000000100e0e7981 */ /* 0x000ea8000c1e1900 */
[----:B------:R-:W2:Y:S01]  /*0510*/  LDG.E R6, desc[UR16][R8.64+0x8] ;  /* 0x0000081008067981 */ /* 0x000ea2000c1e1900 */
[----:B------:R-:W-:-:S05]  /*0520*/  HFMA2 R13, -RZ, RZ, 0, 2.384185791015625e-07 ;  /* 0x00000004ff0d7431 */ /* 0x000fca00000001ff */
[----:B------:R-:W-:-:S04]  /*0530*/  IMAD.WIDE R12, R4, R13, UR14 ;  /* 0x0000000e040c7e25 */ /* 0x000fc8000f8e020d */
[----:B--2---:R-:W-:-:S05]  /*0540*/  IMAD R19, R6, R14, R21 ;  /* 0x0000000e06137224 */ /* 0x004fca00078e0215 */
[----:B------:R1:W-:Y:S04]  /*0550*/  STG.E desc[UR16][R2.64], R19 ;  /* 0x0000001302007986 */ /* 0x0003e8000c101910 */
[----:B------:R-:W2:Y:S04]  /*0560*/  LDG.E R12, desc[UR16][R12.64] ;  /* 0x000000100c0c7981 */ /* 0x000ea8000c1e1900 */
[----:B------:R-:W2:Y:S01]  /*0570*/  LDG.E R6, desc[UR16][R8.64+0xc] ;  /* 0x00000c1008067981 */ /* 0x000ea2000c1e1900 */
[----:B------:R-:W-:Y:S01]  /*0580*/  UIADD3 UR4, UPT, UPT, UR4, 0x8, URZ ;  /* 0x0000000804047890 */ /* 0x000fe2000fffe0ff */
[----:B------:R-:W-:-:S03]  /*0590*/  MOV R11, UR18 ;  /* 0x00000012000b7c02 */ /* 0x000fc60008000f00 */
[----:B------:R-:W-:Y:S01]  /*05a0*/  UISETP.NE.AND UP0, UPT, UR4, URZ, UPT ;  /* 0x000000ff0400728c */ /* 0x000fe2000bf05270 */
[----:B------:R-:W-:Y:S01]  /*05b0*/  LEA R4, R11, R4, 0x3 ;  /* 0x000000040b047211 */ /* 0x000fe200078e18ff */
[----:B--2---:R-:W-:Y:S01]  /*05c0*/  IMAD R7, R6, R12, R19 ;  /* 0x0000000c06077224 */ /* 0x004fe200078e0213 */
[----:B------:R-:W-:-:S04]  /*05d0*/  IADD3 R6, P0, PT, R8, 0x20, RZ ;  /* 0x0000002008067810 */ /* 0x000fc80007f1e0ff */
[----:B------:R1:W-:Y:S01]  /*05e0*/  STG.E desc[UR16][R2.64], R7 ;  /* 0x0000000702007986 */ /* 0x0003e2000c101910 */
[----:B------:R-:W-:Y:S01]  /*05f0*/  IADD3.X R9, PT, PT, RZ, R9, RZ, P0, !PT ;  /* 0x00000009ff097210 */ /* 0x000fe200007fe4ff */
[----:B------:R-:W-:Y:S07]  /*0600*/  BRA.U UP0, `(.L_x_1) ;  /* 0xfffffffd00147547 */ /* 0x000fee000b83ffff */
[----:B------:R-:W-:-:S06]  /*0610*/  ULOP3.LUT UR4, UR18, 0x7ffffff8, URZ, 0xc0, !UPT ;  /* 0x7ffffff812047892 */ /* 0x000fcc000f8ec0ff */
[----:B------:R-:W-:-:S07]  /*0620*/  MOV R4, UR4 ;  /* 0x0000000400047c02 */ /* 0x000fce0008000f00 */
.L_x_0:
[----:B------:R-:W-:-:S06]  /*0630*/  ULOP3.LUT UR4, UR18, 0x7, URZ, 0xc0, !UPT ;  /* 0x0000000712047892 */ /* 0x000fcc000f8ec0ff */
[----:B------:R-:W-:-:S13]  /*0640*/  ISETP.NE.AND P0, PT, RZ, UR4, PT ;  /* 0x00000004ff007c0c */ /* 0x000fda000bf05270 */
[----:B------:R-:W-:Y:S05]  /*0650*/  @!P0 EXIT ;  /* 0x000000000000894d */ /* 0x000fea0003800000 */
[----:B------:R-:W-:Y:S02]  /*0660*/  UISETP.GE.U32.AND UP0, UPT, UR4, 0x4, UPT ;  /* 0x000000040400788c */ /* 0x000fe4000bf06070 */
[----:B------:R-:W-:-:S07]  /*0670*/  ULOP3.LUT UR4, UR18, 0x3, URZ, 0xc0, !UPT ;  /* 0x0000000312047892 */ /* 0x000fce000f8ec0ff */
[----:B------:R-:W-:Y:S05]  /*0680*/  BRA.U !UP0, `(.L_x_2) ;  /* 0x0000000108887547 */ /* 0x000fea000b800000 */
[----:B------:R-:W0:Y:S01]  /*0690*/  LDC.64 R10, c[0x0][0x380] ;  /* 0x0000e000ff0a7b82 */ /* 0x000e220000000a00 */
[----:B------:R-:W-:Y:S01]  /*06a0*/  IADD3 R9, PT, PT, R5, R4, RZ ;  /* 0x0000000405097210 */ /* 0x000fe20007ffe0ff */
[----:B------:R-:W-:Y:S01]  /*06b0*/  IMAD R15, R4, UR18, R0 ;  /* 0x00000012040f7c24 */ /* 0x000fe2000f8e0200 */
[----:B------:R-:W2:Y:S05]  /*06c0*/  LDCU.64 UR6, c[0x0][0x380] ;  /* 0x00007000ff0677ac */ /* 0x000eaa0008000a00 */
[----:B------:R-:W3:Y:S01]  /*06d0*/  LDC.64 R12, c[0x0][0x388] ;  /* 0x0000e200ff0c7b82 */ /* 0x000ee20000000a00 */
[----:B0-----:R-:W-:-:S06]  /*06e0*/  IMAD.WIDE.U32 R10, R9, 0x4, R10 ;  /* 0x00000004090a7825 */ /* 0x001fcc00078e000a */
[----:B------:R-:W4:Y:S01]  /*06f0*/  LDG.E R10, desc[UR16][R10.64] ;  /* 0x000000100a0a7981 */ /* 0x000f22000c1e1900 */
[----:B---3--:R-:W-:-:S05]  /*0700*/  IMAD.WIDE R12, R15, 0x4, R12 ;  /* 0x000000040f0c7825 */ /* 0x008fca00078e020c */
[----:B------:R-:W4:Y:S01]  /*0710*/  LDG.E R6, desc[UR16][R12.64] ;  /* 0x000000100c067981 */ /* 0x000f22000c1e1900 */
[----:B------:R-:W-:Y:S01]  /*0720*/  IADD3 R9, P0, PT, R5, R4, RZ ;  /* 0x0000000405097210 */ /* 0x000fe20007f1e0ff */
[----:B-1----:R-:W-:-:S03]  /*0730*/  IMAD.U32 R17, RZ, RZ, UR18 ;  /* 0x00000012ff117e24 */ /* 0x002fc6000f8e00ff */
[----:B------:R-:W-:Y:S02]  /*0740*/  IADD3.X R14, PT, PT, RZ, RZ, RZ, P0, !PT ;  /* 0x000000ffff0e7210 */ /* 0x000fe400007fe4ff */
[----:B--2---:R-:W-:-:S04]  /*0750*/  LEA R8, P0, R9, UR6, 0x2 ;  /* 0x0000000609087c11 */ /* 0x004fc8000f8010ff */
[----:B------:R-:W-:Y:S01]  /*0760*/  LEA.HI.X R9, R9, UR7, R14, 0x2, P0 ;  /* 0x0000000709097c11 */ /* 0x000fe200080f140e */
[----:B----45:R-:W-:Y:S02]  /*0770*/  IMAD R15, R10, R6, R7 ;  /* 0x000000060a0f7224 */ /* 0x030fe400078e0207 */
[----:B------:R-:W-:-:S03]  /*0780*/  IMAD.WIDE.U32 R6, R17, 0x4, R12 ;  /* 0x0000000411067825 */ /* 0x000fc600078e000c */
[----:B------:R0:W-:Y:S04]  /*0790*/  STG.E desc[UR16][R2.64], R15 ;  /* 0x0000000f02007986 */ /* 0x0001e8000c101910 */
[----:B------:R-:W2:Y:S04]  /*07a0*/  LDG.E R11, desc[UR16][R6.64] ;  /* 0x00000010060b7981 */ /* 0x000ea8000c1e1900 */
[----:B------:R-:W2:Y:S01]  /*07b0*/  LDG.E R10, desc[UR16][R8.64+0x4] ;  /* 0x00000410080a7981 */ /* 0x000ea2000c1e1900 */
[----:B------:R-:W-:Y:S01]  /*07c0*/  MOV R13, UR18 ;  /* 0x00000012000d7c02 */ /* 0x000fe20008000f00 */
[----:B--2---:R-:W-:-:S04]  /*07d0*/  IMAD R17, R10, R11, R15 ;  /* 0x0000000b0a117224 */ /* 0x004fc800078e020f */
[----:B------:R-:W-:Y:S01]  /*07e0*/  IMAD.WIDE.U32 R10, R13, 0x4, R6 ;  /* 0x000000040d0a7825 */ /* 0x000fe200078e0006 */
        /* <DEDUP_REMOVED lines=9> */
[----:B------:R-:W-:Y:S01]  /*0880*/  IADD3 R4, PT, PT, R4, 0x4, RZ ;  /* 0x0000000404047810 */ /* 0x000fe20007ffe0ff */
[----:B--2---:R-:W-:-:S05]  /*0890*/  IMAD R7, R6, R12, R19 ;  /* 0x0000000c06077224 */ /* 0x004fca00078e0213 */
[----:B------:R0:W-:Y:S02]  /*08a0*/  STG.E desc[UR16][R2.64], R7 ;  /* 0x0000000702007986 */ /* 0x0001e4000c101910 */
.L_x_2:
[----:B------:R-:W-:-:S13]  /*08b0*/  ISETP.NE.AND P0, PT, RZ, UR4, PT ;  /* 0x00000004ff007c0c */ /* 0x000fda000bf05270 */
[----:B------:R-:W-:Y:S05]  /*08c0*/  @!P0 EXIT ;  /* 0x000000000000894d */ /* 0x000fea0003800000 */
[----:B------:R-:W-:-:S09]  /*08d0*/  UISETP.NE.AND UP0, UPT, UR4, 0x1, UPT ;  /* 0x000000010400788c */ /* 0x000fd2000bf05270 */
[----:B------:R-:W-:Y:S05]  /*08e0*/  BRA.U !UP0, `(.L_x_3) ;  /* 0x0000000108587547 */ /* 0x000fea000b800000 */
[----:B------:R-:W2:Y:S01]  /*08f0*/  LDC.64 R8, c[0x0][0x380] ;  /* 0x0000e000ff087b82 */ /* 0x000ea20000000a00 */
[----:B------:R-:W-:Y:S01]  /*0900*/  IADD3 R11, PT, PT, R5, R4, RZ ;  /* 0x00000004050b7210 */ /* 0x000fe20007ffe0ff */
[----:B0-----:R-:W-:Y:S01]  /*0910*/  IMAD R15, R4, UR18, R0 ;  /* 0x00000012040f7c24 */ /* 0x001fe2000f8e0200 */
[----:B------:R-:W0:Y:S05]  /*0920*/  LDCU.64 UR4, c[0x0][0x380] ;  /* 0x00007000ff0477ac */ /* 0x000e2a0008000a00 */
[----:B------:R-:W3:Y:S01]  /*0930*/  LDC.64 R12, c[0x0][0x388] ;  /* 0x0000e200ff0c7b82 */ /* 0x000ee20000000a00 */
[----:B--2---:R-:W-:-:S06]  /*0940*/  IMAD.WIDE.U32 R10, R11, 0x4, R8 ;  /* 0x000000040b0a7825 */ /* 0x004fcc00078e0008 */
[----:B------:R-:W1:Y:S01]  /*0950*/  LDG.E R10, desc[UR16][R10.64] ;  /* 0x000000100a0a7981 */ /* 0x000e62000c1e1900 */
[----:B---3--:R-:W-:-:S05]  /*0960*/  IMAD.WIDE R12, R15, 0x4, R12 ;  /* 0x000000040f0c7825 */ /* 0x008fca00078e020c */
[----:B------:R-:W1:Y:S01]  /*0970*/  LDG.E R6, desc[UR16][R12.64] ;  /* 0x000000100c067981 */ /* 0x000e62000c1e1900 */
[----:B------:R-:W-:Y:S02]  /*0980*/  IADD3 R9, P0, PT, R5, R4, RZ ;  /* 0x0000000405097210 */ /* 0x000fe40007f1e0ff */
[----:B------:R-:W-:Y:S02]  /*0990*/  MOV R15, UR18 ;  /* 0x00000012000f7c02 */ /* 0x000fe40008000f00 */
[----:B------:R-:W-:Y:S02]  /*09a0*/  IADD3.X R14, PT, PT, RZ, RZ, RZ, P0, !PT ;  /* 0x000000ffff0e7210 */ /* 0x000fe400007fe4ff */
[----:B0-----:R-:W-:-:S04]  /*09b0*/  LEA R8, P0, R9, UR4, 0x2 ;  /* 0x0000000409087c11 */ /* 0x001fc8000f8010ff */
[----:B------:R-:W-:Y:S01]  /*09c0*/  LEA.HI.X R9, R9, UR5, R14, 0x2, P0 ;  /* 0x0000000509097c11 */ /* 0x000fe200080f140e */
[----:B------:R-:W-:-:S04]  /*09d0*/  IMAD.WIDE.U32 R14, R15, 0x4, R12 ;  /* 0x000000040f0e7825 */ /* 0x000fc800078e000c */
[----:B-1---5:R-:W-:-:S05]  /*09e0*/  IMAD R17, R10, R6, R7 ;  /* 0x000000060a117224 */ /* 0x022fca00078e0207 */
[----:B------:R2:W-:Y:S04]  /*09f0*/  STG.E desc[UR16][R2.64], R17 ;  /* 0x0000001102007986 */ /* 0x0005e8000c101910 */
[----:B------:R-:W3:Y:S04]  /*0a00*/  LDG.E R14, desc[UR16][R14.64] ;  /* 0x000000100e0e7981 */ /* 0x000ee8000c1e1900 */
[----:B------:R-:W3:Y:S01]  /*0a10*/  LDG.E R8, desc[UR16][R8.64+0x4] ;  /* 0x0000041008087981 */ /* 0x000ee2000c1e1900 */
[----:B------:R-:W-:Y:S01]  /*0a20*/  IADD3 R4, PT, PT, R4, 0x2, RZ ;  /* 0x0000000204047810 */ /* 0x000fe20007ffe0ff */
[----:B---3--:R-:W-:-:S05]  /*0a30*/  IMAD R7, R8, R14, R17 ;  /* 0x0000000e08077224 */ /* 0x008fca00078e0211 */
[----:B------:R2:W-:Y:S02]  /*0a40*/  STG.E desc[UR16][R2.64], R7 ;  /* 0x0000000702007986 */ /* 0x0005e4000c101910 */
.L_x_3:
[----:B------:R-:W-:-:S04]  /*0a50*/  ULOP3.LUT UR4, UR18, 0x1, URZ, 0xc0, !UPT ;  /* 0x0000000112047892 */ /* 0x000fc8000f8ec0ff */
[----:B------:R-:W-:-:S06]  /*0a60*/  UISETP.NE.U32.AND UP0, UPT, UR4, 0x1, UPT ;  /* 0x000000010400788c */ /* 0x000fcc000bf05070 */
[----:B------:R-:W-:-:S13]  /*0a70*/  PLOP3.LUT P0, PT, PT, PT, UP0, 0x80, 0x8 ;  /* 0x000000000008781c */ /* 0x000fda0003f0f008 */
[----:B------:R-:W-:Y:S05]  /*0a80*/  @P0 EXIT ;  /* 0x000000000000094d */ /* 0x000fea0003800000 */
[----:B------:R-:W3:Y:S01]  /*0a90*/  LDC.64 R8, c[0x0][0x380] ;  /* 0x0000e000ff087b82 */ /* 0x000ee20000000a00 */
[----:B------:R-:W-:Y:S01]  /*0aa0*/  IADD3 R5, PT, PT, R5, R4, RZ ;  /* 0x0000000405057210 */ /* 0x000fe20007ffe0ff */
[----:B------:R-:W-:-:S06]  /*0ab0*/  IMAD R13, R4, UR18, R0 ;  /* 0x00000012040d7c24 */ /* 0x000fcc000f8e0200 */
[----:B------:R-:W4:Y:S01]  /*0ac0*/  LDC.64 R10, c[0x0][0x388] ;  /* 0x0000e200ff0a7b82 */ /* 0x000f220000000a00 */
[----:B---3--:R-:W-:-:S06]  /*0ad0*/  IMAD.WIDE.U32 R4, R5, 0x4, R8 ;  /* 0x0000000405047825 */ /* 0x008fcc00078e0008 */
[----:B------:R-:W0:Y:S01]  /*0ae0*/  LDG.E R4, desc[UR16][R4.64] ;  /* 0x0000001004047981 */ /* 0x000e22000c1e1900 */
[----:B----4-:R-:W-:-:S06]  /*0af0*/  IMAD.WIDE R8, R13, 0x4, R10 ;  /* 0x000000040d087825 */ /* 0x010fcc00078e020a */
[----:B------:R-:W0:Y:S02]  /*0b00*/  LDG.E R8, desc[UR16][R8.64] ;  /* 0x0000001008087981 */ /* 0x000e24000c1e1900 */
[----:B012--5:R-:W-:-:S05]  /*0b10*/  IMAD R7, R4, R8, R7 ;  /* 0x0000000804077224 */ /* 0x027fca00078e0207 */
[----:B------:R-:W-:Y:S01]  /*0b20*/  STG.E desc[UR16][R2.64], R7 ;  /* 0x0000000702007986 */ /* 0x000fe2000c101910 */
[----:B------:R-:W-:Y:S05]  /*0b30*/  EXIT ;  /* 0x000000000000794d */ /* 0x000fea0003800000 */
.L_x_4:
[----:B------:R-:W-:-:S00]  /*0b40*/  BRA `(.L_x_4) ;  /* 0xfffffffc00fc7947 */ /* 0x000fc0000383ffff */
[----:B------:R-:W-:-:S00]  /*0b50*/  NOP ;  /* 0x0000000000007918 */ /* 0x000fc00000000000 */
        /* <DEDUP_REMOVED lines=10> */
.L_x_5:


//--------------------- .nv.shared.reserved.0     --------------------------
	.section	.nv.shared.reserved.0,"aw",@nobits
	.weak		__nv_reservedSMEM_offset_0_alias
	.size		__nv_reservedSMEM_offset_0_alias, 0, 64
	.other		__nv_reservedSMEM_offset_0_alias,@"STO_CUDA_RESERVED_SHARED STV_DEFAULT"
__nv_reservedSMEM_offset_0_alias:
	.zero		0
	.zero		64


//--------------------- .nv.constant0._Z9matrixMulPiS_S_i --------------------------
	.section	.nv.constant0._Z9matrixMulPiS_S_i,"a",@progbits
	.sectionflags	@""
	.align	4
.nv.constant0._Z9matrixMulPiS_S_i:
	.zero		924


//--------------------- SYMBOLS --------------------------

	.type		.nv.reservedSmem.offset0,@object
	.size		.nv.reservedSmem.offset0,0x4
